//
// Generated by NVIDIA NVVM Compiler
//
// Compiler Build ID: CL-36424714
// Cuda compilation tools, release 13.0, V13.0.88
// Based on NVVM 20.0.0
//

.version 9.0
.target sm_100
.address_size 64

	// .globl	_Z17bitonicSortKernelPiii

.visible .entry _Z17bitonicSortKernelPiii(
	.param .u64 .ptr .align 1 _Z17bitonicSortKernelPiii_param_0,
	.param .u32 _Z17bitonicSortKernelPiii_param_1,
	.param .u32 _Z17bitonicSortKernelPiii_param_2
)
{
	.reg .pred 	%p<5>;
	.reg .b32 	%r<13>;
	.reg .b64 	%rd<11>;

	ld.param.u64 	%rd6, [_Z17bitonicSortKernelPiii_param_0];
	ld.param.u32 	%r8, [_Z17bitonicSortKernelPiii_param_1];
	ld.param.u32 	%r7, [_Z17bitonicSortKernelPiii_param_2];
	cvta.to.global.u64 	%rd1, %rd6;
	mov.u32 	%r9, %tid.x;
	mov.u32 	%r10, %ntid.x;
	mov.u32 	%r11, %ctaid.x;
	mad.lo.s32 	%r1, %r10, %r11, %r9;
	xor.b32  	%r2, %r8, %r1;
	setp.le.s32 	%p1, %r2, %r1;
	@%p1 bra 	$L__BB0_6;
	and.b32  	%r12, %r7, %r1;
	setp.ne.s32 	%p2, %r12, 0;
	@%p2 bra 	$L__BB0_4;
	mul.wide.s32 	%rd9, %r1, 4;
	add.s64 	%rd2, %rd1, %rd9;
	ld.global.u32 	%r3, [%rd2];
	mul.wide.s32 	%rd10, %r2, 4;
	add.s64 	%rd3, %rd1, %rd10;
	ld.global.u32 	%r4, [%rd3];
	setp.le.s32 	%p4, %r3, %r4;
	@%p4 bra 	$L__BB0_6;
	st.global.u32 	[%rd2], %r4;
	st.global.u32 	[%rd3], %r3;
	bra.uni 	$L__BB0_6;
$L__BB0_4:
	mul.wide.s32 	%rd7, %r1, 4;
	add.s64 	%rd4, %rd1, %rd7;
	ld.global.u32 	%r5, [%rd4];
	mul.wide.s32 	%rd8, %r2, 4;
	add.s64 	%rd5, %rd1, %rd8;
	ld.global.u32 	%r6, [%rd5];
	setp.ge.s32 	%p3, %r5, %r6;
	@%p3 bra 	$L__BB0_6;
	st.global.u32 	[%rd4], %r6;
	st.global.u32 	[%rd5], %r5;
$L__BB0_6:
	ret;

}


// ===== COMPILED SASS (sm_100) =====

	.target	sm_100

	.elftype	@"ET_EXEC"


//--------------------- .note.nv.tkinfo           --------------------------
	.section	.note.nv.tkinfo,"",@"SHT_NOTE"
	.sectionflags	@"SHF_NOTE_NV_TKINFO"
	.tkinfo
        /*0018*/ 	.word	0x00000002
        /*0030*/ 	.string	""
        /*0030*/ 	.string	"ptxas"
        /*0030*/ 	.string	"Cuda compilation tools, release 13.0, V13.0.88"
        /*0030*/ 	.string	"Build cuda_13.0.r13.0/compiler.36424714_0"
        /*0030*/ 	.string	"-arch sm_100 -m 64 "



//--------------------- .note.nv.cuinfo           --------------------------
	.section	.note.nv.cuinfo,"",@"SHT_NOTE"
	.sectionflags	@"SHF_NOTE_NV_CUINFO"
        /*0018*/ 	.short	0x0002
        /*001a*/ 	.short	0x0064
        /*001c*/ 	.short	0x0082
	.zero		2


//--------------------- .nv.info                  --------------------------
	.section	.nv.info,"",@"SHT_CUDA_INFO"
	.align	4


	//----- nvinfo : EIATTR_REGCOUNT
	.align		4
        /*0000*/ 	.byte	0x04, 0x2f
        /*0002*/ 	.short	(.L_1 - .L_0)
	.align		4
.L_0:
        /*0004*/ 	.word	index@(_Z17bitonicSortKernelPiii)
        /*0008*/ 	.word	0x0000000c


	//----- nvinfo : EIATTR_FRAME_SIZE
	.align		4
.L_1:
        /*000c*/ 	.byte	0x04, 0x11
        /*000e*/ 	.short	(.L_3 - .L_2)
	.align		4
.L_2:
        /*0010*/ 	.word	index@(_Z17bitonicSortKernelPiii)
        /*0014*/ 	.word	0x00000000


	//----- nvinfo : EIATTR_MIN_STACK_SIZE
	.align		4
.L_3:
        /*0018*/ 	.byte	0x04, 0x12
        /*001a*/ 	.short	(.L_5 - .L_4)
	.align		4
.L_4:
        /*001c*/ 	.word	index@(_Z17bitonicSortKernelPiii)
        /*0020*/ 	.word	0x00000000
.L_5:


//--------------------- .nv.compat                --------------------------
	.section	.nv.compat,"",@"SHT_CUDA_COMPAT_INFO"
	.align	4
        /*0000*/ 	.byte	0x02, 0x09, 0x00, 0x00, 0x02, 0x02, 0x01, 0x00, 0x02, 0x05, 0x05, 0x00, 0x03, 0x07, 0x01, 0x01
        /*0010*/ 	.byte	0x02, 0x03, 0x00, 0x00, 0x02, 0x06, 0x01, 0x00, 0x04, 0x0b, 0x08, 0x00, 0x09, 0x00, 0x00, 0x00
        /*0020*/ 	.byte	0x00, 0x00, 0x00, 0x00


//--------------------- .nv.info._Z17bitonicSortKernelPiii --------------------------
	.section	.nv.info._Z17bitonicSortKernelPiii,"",@"SHT_CUDA_INFO"
	.sectionflags	@""
	.align	4


	//----- nvinfo : EIATTR_CUDA_API_VERSION
	.align		4
        /*0000*/ 	.byte	0x04, 0x37
        /*0002*/ 	.short	(.L_7 - .L_6)
.L_6:
        /*0004*/ 	.word	0x00000082


	//----- nvinfo : EIATTR_KPARAM_INFO
	.align		4
.L_7:
        /*0008*/ 	.byte	0x04, 0x17
        /*000a*/ 	.short	(.L_9 - .L_8)
.L_8:
        /*000c*/ 	.word	0x00000000
        /*0010*/ 	.short	0x0002
        /*0012*/ 	.short	0x000c
        /*0014*/ 	.byte	0x00, 0xf0, 0x11, 0x00


	//----- nvinfo : EIATTR_KPARAM_INFO
	.align		4
.L_9:
        /*0018*/ 	.byte	0x04, 0x17
        /*001a*/ 	.short	(.L_11 - .L_10)
.L_10:
        /*001c*/ 	.word	0x00000000
        /*0020*/ 	.short	0x0001
        /*0022*/ 	.short	0x0008
        /*0024*/ 	.byte	0x00, 0xf0, 0x11, 0x00


	//----- nvinfo : EIATTR_KPARAM_INFO
	.align		4
.L_11:
        /*0028*/ 	.byte	0x04, 0x17
        /*002a*/ 	.short	(.L_13 - .L_12)
.L_12:
        /*002c*/ 	.word	0x00000000
        /*0030*/ 	.short	0x0000
        /*0032*/ 	.short	0x0000
        /*0034*/ 	.byte	0x00, 0xf5, 0x21, 0x00


	//----- nvinfo : EIATTR_SPARSE_MMA_MASK
	.align		4
.L_13:
        /*0038*/ 	.byte	0x03, 0x50
        /*003a*/ 	.short	0x0000


	//----- nvinfo : EIATTR_MAXREG_COUNT
	.align		4
        /*003c*/ 	.byte	0x03, 0x1b
        /*003e*/ 	.short	0x00ff


	//----- nvinfo : EIATTR_MERCURY_ISA_VERSION
	.align		4
        /*0040*/ 	.byte	0x03, 0x5f
        /*0042*/ 	.short	0x0101


	//----- nvinfo : EIATTR_VRC_CTA_INIT_COUNT
	.align		4
        /*0044*/ 	.byte	0x02, 0x4a
	.zero		1
	.zero		1


	//----- nvinfo : EIATTR_EXIT_INSTR_OFFSETS
	.align		4
        /*0048*/ 	.byte	0x04, 0x1c
        /*004a*/ 	.short	(.L_15 - .L_14)


	//   ....[0]....
.L_14:
        /*004c*/ 	.word	0x00000080


	//   ....[1]....
        /*0050*/ 	.word	0x00000130


	//   ....[2]....
        /*0054*/ 	.word	0x00000160


	//   ....[3]....
        /*0058*/ 	.word	0x000001d0


	//   ....[4]....
        /*005c*/ 	.word	0x00000200


	//----- nvinfo : EIATTR_CRS_STACK_SIZE
	.align		4
.L_15:
        /*0060*/ 	.byte	0x04, 0x1e
        /*0062*/ 	.short	(.L_17 - .L_16)
.L_16:
        /*0064*/ 	.word	0x00000000


	//----- nvinfo : EIATTR_CBANK_PARAM_SIZE
	.align		4
.L_17:
        /*0068*/ 	.byte	0x03, 0x19
        /*006a*/ 	.short	0x0010


	//----- nvinfo : EIATTR_PARAM_CBANK
	.align		4
        /*006c*/ 	.byte	0x04, 0x0a
        /*006e*/ 	.short	(.L_19 - .L_18)
	.align		4
.L_18:
        /*0070*/ 	.word	index@(.nv.constant0._Z17bitonicSortKernelPiii)
        /*0074*/ 	.short	0x0380
        /*0076*/ 	.short	0x0010


	//----- nvinfo : EIATTR_SW_WAR
	.align		4
.L_19:
        /*0078*/ 	.byte	0x04, 0x36
        /*007a*/ 	.short	(.L_21 - .L_20)
.L_20:
        /*007c*/ 	.word	0x00000008
.L_21:


//--------------------- .nv.callgraph             --------------------------
	.section	.nv.callgraph,"",@"SHT_CUDA_CALLGRAPH"
	.align	4
	.sectionentsize	8
	.align		4
        /*0000*/ 	.word	0x00000000
	.align		4
        /*0004*/ 	.word	0xffffffff
	.align		4
        /*0008*/ 	.word	0x00000000
	.align		4
        /*000c*/ 	.word	0xfffffffe
	.align		4
        /*0010*/ 	.word	0x00000000
	.align		4
        /*0014*/ 	.word	0xfffffffd
	.align		4
        /*0018*/ 	.word	0x00000000
	.align		4
        /*001c*/ 	.word	0xfffffffc


//--------------------- .text._Z17bitonicSortKernelPiii --------------------------
	.section	.text._Z17bitonicSortKernelPiii,"ax",@progbits
	.align	128
        .global         _Z17bitonicSortKernelPiii
        .type           _Z17bitonicSortKernelPiii,@function
        .size           _Z17bitonicSortKernelPiii,(.L_x_2 - _Z17bitonicSortKernelPiii)
        .other          _Z17bitonicSortKernelPiii,@"STO_CUDA_ENTRY STV_DEFAULT"
_Z17bitonicSortKernelPiii:
.text._Z17bitonicSortKernelPiii:
[----:B------:R-:W-:Y:S01]  /*0000*/  LDC R1, c[0x0][0x37c] ;  /* 0x0000df00ff017b82 */ /* 0x000fe20000000800 */
[----:B------:R-:W0:Y:S01]  /*0010*/  S2R R7, SR_TID.X ;  /* 0x0000000000077919 */ /* 0x000e220000002100 */
[----:B------:R-:W0:Y:S01]  /*0020*/  LDCU UR4, c[0x0][0x360] ;  /* 0x00006c00ff0477ac */ /* 0x000e220008000800 */
[----:B------:R-:W0:Y:S01]  /*0030*/  S2R R0, SR_CTAID.X ;  /* 0x0000000000007919 */ /* 0x000e220000002500 */
[----:B------:R-:W1:Y:S01]  /*0040*/  LDCU UR5, c[0x0][0x388] ;  /* 0x00007100ff0577ac */ /* 0x000e620008000800 */
[----:B0-----:R-:W-:-:S05]  /*0050*/  IMAD R7, R0, UR4, R7 ;  /* 0x0000000400077c24 */ /* 0x001fca000f8e0207 */
[----:B-1----:R-:W-:-:S04]  /*0060*/  LOP3.LUT R9, R7, UR5, RZ, 0x3c, !PT ;  /* 0x0000000507097c12 */ /* 0x002fc8000f8e3cff */
[----:B------:R-:W-:-:S13]  /*0070*/  ISETP.GT.AND P0, PT, R9, R7, PT ;  /* 0x000000070900720c */ /* 0x000fda0003f04270 */
[----:B------:R-:W-:Y:S05]  /*0080*/  @!P0 EXIT ;  /* 0x000000000000894d */ /* 0x000fea0003800000 */
[----:B------:R-:W0:Y:S02]  /*0090*/  LDCU UR4, c[0x0][0x38c] ;  /* 0x00007180ff0477ac */ /* 0x000e240008000800 */
[----:B0-----:R-:W-:Y:S01]  /*00a0*/  LOP3.LUT P0, RZ, R7, UR4, RZ, 0xc0, !PT ;  /* 0x0000000407ff7c12 */ /* 0x001fe2000f80c0ff */
[----:B------:R-:W0:-:S12]  /*00b0*/  LDCU.64 UR4, c[0x0][0x358] ;  /* 0x00006b00ff0477ac */ /* 0x000e180008000a00 */
[----:B------:R-:W-:Y:S05]  /*00c0*/  @P0 BRA `(.L_x_0) ;  /* 0x0000000000280947 */ /* 0x000fea0003800000 */
[----:B------:R-:W1:Y:S02]  /*00d0*/  LDC.64 R4, c[0x0][0x380] ;  /* 0x0000e000ff047b82 */ /* 0x000e640000000a00 */
[----:B-1----:R-:W-:-:S04]  /*00e0*/  IMAD.WIDE R2, R7, 0x4, R4 ;  /* 0x0000000407027825 */ /* 0x002fc800078e0204 */
[----:B------:R-:W-:Y:S01]  /*00f0*/  IMAD.WIDE R4, R9, 0x4, R4 ;  /* 0x0000000409047825 */ /* 0x000fe200078e0204 */
[----:B0-----:R-:W2:Y:S04]  /*0100*/  LDG.E R7, desc[UR4][R2.64] ;  /* 0x0000000402077981 */ /* 0x001ea8000c1e1900 */
[----:B------:R-:W2:Y:S02]  /*0110*/  LDG.E R0, desc[UR4][R4.64] ;  /* 0x0000000404007981 */ /* 0x000ea4000c1e1900 */
[----:B--2---:R-:W-:-:S13]  /*0120*/  ISETP.GT.AND P0, PT, R7, R0, PT ;  /* 0x000000000700720c */ /* 0x004fda0003f04270 */
[----:B------:R-:W-:Y:S05]  /*0130*/  @!P0 EXIT ;  /* 0x000000000000894d */ /* 0x000fea0003800000 */
[----:B------:R-:W-:Y:S04]  /*0140*/  STG.E desc[UR4][R2.64], R0 ;  /* 0x0000000002007986 */ /* 0x000fe8000c101904 */
[----:B------:R-:W-:Y:S01]  /*0150*/  STG.E desc[UR4][R4.64], R7 ;  /* 0x0000000704007986 */ /* 0x000fe2000c101904 */
[----:B------:R-:W-:Y:S05]  /*0160*/  EXIT ;  /* 0x000000000000794d */ /* 0x000fea0003800000 */
.L_x_0:
[----:B------:R-:W1:Y:S02]  /*0170*/  LDC.64 R2, c[0x0][0x380] ;  /* 0x0000e000ff027b82 */ /* 0x000e640000000a00 */
[----:B-1----:R-:W-:-:S04]  /*0180*/  IMAD.WIDE R4, R7, 0x4, R2 ;  /* 0x0000000407047825 */ /* 0x002fc800078e0202 */
[----:B------:R-:W-:Y:S01]  /*0190*/  IMAD.WIDE R2, R9, 0x4, R2 ;  /* 0x0000000409027825 */ /* 0x000fe200078e0202 */
[----:B0-----:R-:W2:Y:S04]  /*01a0*/  LDG.E R7, desc[UR4][R4.64] ;  /* 0x0000000404077981 */ /* 0x001ea8000c1e1900 */
[----:B------:R-:W2:Y:S02]  /*01b0*/  LDG.E R0, desc[UR4][R2.64] ;  /* 0x0000000402007981 */ /* 0x000ea4000c1e1900 */
[----:B--2---:R-:W-:-:S13]  /*01c0*/  ISETP.GE.AND P0, PT, R7, R0, PT ;  /* 0x000000000700720c */ /* 0x004fda0003f06270 */
[----:B------:R-:W-:Y:S05]  /*01d0*/  @P0 EXIT ;  /* 0x000000000000094d */ /* 0x000fea0003800000 */
[----:B------:R-:W-:Y:S04]  /*01e0*/  STG.E desc[UR4][R4.64], R0 ;  /* 0x0000000004007986 */ /* 0x000fe8000c101904 */
[----:B------:R-:W-:Y:S01]  /*01f0*/  STG.E desc[UR4][R2.64], R7 ;  /* 0x0000000702007986 */ /* 0x000fe2000c101904 */
[----:B------:R-:W-:Y:S05]  /*0200*/  EXIT ;  /* 0x000000000000794d */ /* 0x000fea0003800000 */
.L_x_1:
[----:B------:R-:W-:-:S00]  /*0210*/  BRA `(.L_x_1) ;  /* 0xfffffffc00fc7947 */ /* 0x000fc0000383ffff */
[----:B------:R-:W-:-:S00]  /*0220*/  NOP ;  /* 0x0000000000007918 */ /* 0x000fc00000000000 */
        /* <DEDUP_REMOVED lines=13> */
.L_x_2:


//--------------------- .nv.shared.reserved.0     --------------------------
	.section	.nv.shared.reserved.0,"aw",@nobits
	.weak		__nv_reservedSMEM_offset_0_alias
	.size		__nv_reservedSMEM_offset_0_alias, 0, 64
	.other		__nv_reservedSMEM_offset_0_alias,@"STO_CUDA_RESERVED_SHARED STV_DEFAULT"
__nv_reservedSMEM_offset_0_alias:
	.zero		0
	.zero		64


//--------------------- .nv.constant0._Z17bitonicSortKernelPiii --------------------------
	.section	.nv.constant0._Z17bitonicSortKernelPiii,"a",@progbits
	.sectionflags	@""
	.align	4
.nv.constant0._Z17bitonicSortKernelPiii:
	.zero		912


//--------------------- SYMBOLS --------------------------

	.type		.nv.reservedSmem.offset0,@object
	.size		.nv.reservedSmem.offset0,0x4
